//
// Generated by NVIDIA NVVM Compiler
//
// Compiler Build ID: CL-36424714
// Cuda compilation tools, release 13.0, V13.0.88
// Based on NVVM 20.0.0
//

.version 9.0
.target sm_100
.address_size 64

	// .globl	_Z9my_kernelPdS_ii

.visible .entry _Z9my_kernelPdS_ii(
	.param .u64 .ptr .align 1 _Z9my_kernelPdS_ii_param_0,
	.param .u64 .ptr .align 1 _Z9my_kernelPdS_ii_param_1,
	.param .u32 _Z9my_kernelPdS_ii_param_2,
	.param .u32 _Z9my_kernelPdS_ii_param_3
)
{
	.reg .pred 	%p<40>;
	.reg .b32 	%r<62>;
	.reg .b64 	%rd<50>;
	.reg .b64 	%fd<128>;

	ld.param.u64 	%rd6, [_Z9my_kernelPdS_ii_param_0];
	ld.param.u64 	%rd7, [_Z9my_kernelPdS_ii_param_1];
	ld.param.u32 	%r24, [_Z9my_kernelPdS_ii_param_2];
	ld.param.u32 	%r25, [_Z9my_kernelPdS_ii_param_3];
	cvta.to.global.u64 	%rd8, %rd7;
	cvta.to.global.u64 	%rd1, %rd6;
	mov.u32 	%r1, %tid.x;
	mul.wide.u32 	%rd9, %r1, 8;
	add.s64 	%rd2, %rd1, %rd9;
	ld.global.f64 	%fd96, [%rd2];
	add.s64 	%rd3, %rd8, %rd9;
	st.global.f64 	[%rd3], %fd96;
	setp.lt.s32 	%p1, %r25, 1;
	@%p1 bra 	$L__BB0_71;
	and.b32  	%r2, %r25, 7;
	setp.lt.u32 	%p2, %r25, 8;
	mov.b32 	%r59, 1;
	@%p2 bra 	$L__BB0_36;
	and.b32  	%r3, %r25, 2147483640;
	mov.b32 	%r59, 1;
$L__BB0_3:
	.pragma "nounroll";
	add.s32 	%r5, %r59, %r1;
	setp.ge.s32 	%p3, %r5, %r24;
	mul.wide.u32 	%rd10, %r5, 8;
	add.s64 	%rd4, %rd1, %rd10;
	@%p3 bra 	$L__BB0_5;
	ld.global.f64 	%fd64, [%rd4];
	add.f64 	%fd96, %fd64, %fd96;
	st.global.f64 	[%rd3], %fd96;
$L__BB0_5:
	setp.lt.u32 	%p4, %r1, %r59;
	@%p4 bra 	$L__BB0_7;
	sub.s32 	%r28, %r1, %r59;
	mul.wide.u32 	%rd11, %r28, 8;
	add.s64 	%rd12, %rd1, %rd11;
	ld.global.f64 	%fd65, [%rd12];
	add.f64 	%fd96, %fd65, %fd96;
	st.global.f64 	[%rd3], %fd96;
$L__BB0_7:
	add.s32 	%r29, %r5, 1;
	setp.ge.s32 	%p5, %r29, %r24;
	@%p5 bra 	$L__BB0_9;
	ld.global.f64 	%fd66, [%rd4+8];
	add.f64 	%fd96, %fd66, %fd96;
	st.global.f64 	[%rd3], %fd96;
$L__BB0_9:
	setp.le.u32 	%p6, %r1, %r59;
	@%p6 bra 	$L__BB0_11;
	not.b32 	%r30, %r59;
	add.s32 	%r31, %r1, %r30;
	mul.wide.u32 	%rd13, %r31, 8;
	add.s64 	%rd14, %rd1, %rd13;
	ld.global.f64 	%fd67, [%rd14];
	add.f64 	%fd96, %fd67, %fd96;
	st.global.f64 	[%rd3], %fd96;
$L__BB0_11:
	add.s32 	%r6, %r59, 2;
	add.s32 	%r32, %r5, 2;
	setp.ge.s32 	%p7, %r32, %r24;
	@%p7 bra 	$L__BB0_13;
	ld.global.f64 	%fd68, [%rd4+16];
	add.f64 	%fd96, %fd68, %fd96;
	st.global.f64 	[%rd3], %fd96;
$L__BB0_13:
	setp.lt.u32 	%p8, %r1, %r6;
	@%p8 bra 	$L__BB0_15;
	sub.s32 	%r33, %r1, %r6;
	mul.wide.u32 	%rd15, %r33, 8;
	add.s64 	%rd16, %rd1, %rd15;
	ld.global.f64 	%fd69, [%rd16];
	add.f64 	%fd96, %fd69, %fd96;
	st.global.f64 	[%rd3], %fd96;
$L__BB0_15:
	add.s32 	%r7, %r59, 3;
	add.s32 	%r34, %r5, 3;
	setp.ge.s32 	%p9, %r34, %r24;
	@%p9 bra 	$L__BB0_17;
	ld.global.f64 	%fd70, [%rd4+24];
	add.f64 	%fd96, %fd70, %fd96;
	st.global.f64 	[%rd3], %fd96;
$L__BB0_17:
	setp.lt.u32 	%p10, %r1, %r7;
	@%p10 bra 	$L__BB0_19;
	sub.s32 	%r35, %r1, %r7;
	mul.wide.u32 	%rd17, %r35, 8;
	add.s64 	%rd18, %rd1, %rd17;
	ld.global.f64 	%fd71, [%rd18];
	add.f64 	%fd96, %fd71, %fd96;
	st.global.f64 	[%rd3], %fd96;
$L__BB0_19:
	add.s32 	%r8, %r59, 4;
	add.s32 	%r36, %r5, 4;
	setp.ge.s32 	%p11, %r36, %r24;
	@%p11 bra 	$L__BB0_21;
	ld.global.f64 	%fd72, [%rd4+32];
	add.f64 	%fd96, %fd72, %fd96;
	st.global.f64 	[%rd3], %fd96;
$L__BB0_21:
	setp.lt.u32 	%p12, %r1, %r8;
	@%p12 bra 	$L__BB0_23;
	sub.s32 	%r37, %r1, %r8;
	mul.wide.u32 	%rd19, %r37, 8;
	add.s64 	%rd20, %rd1, %rd19;
	ld.global.f64 	%fd73, [%rd20];
	add.f64 	%fd96, %fd73, %fd96;
	st.global.f64 	[%rd3], %fd96;
$L__BB0_23:
	add.s32 	%r9, %r59, 5;
	add.s32 	%r38, %r5, 5;
	setp.ge.s32 	%p13, %r38, %r24;
	@%p13 bra 	$L__BB0_25;
	ld.global.f64 	%fd74, [%rd4+40];
	add.f64 	%fd96, %fd74, %fd96;
	st.global.f64 	[%rd3], %fd96;
$L__BB0_25:
	setp.lt.u32 	%p14, %r1, %r9;
	@%p14 bra 	$L__BB0_27;
	sub.s32 	%r39, %r1, %r9;
	mul.wide.u32 	%rd21, %r39, 8;
	add.s64 	%rd22, %rd1, %rd21;
	ld.global.f64 	%fd75, [%rd22];
	add.f64 	%fd96, %fd75, %fd96;
	st.global.f64 	[%rd3], %fd96;
$L__BB0_27:
	add.s32 	%r10, %r59, 6;
	add.s32 	%r40, %r5, 6;
	setp.ge.s32 	%p15, %r40, %r24;
	@%p15 bra 	$L__BB0_29;
	ld.global.f64 	%fd76, [%rd4+48];
	add.f64 	%fd96, %fd76, %fd96;
	st.global.f64 	[%rd3], %fd96;
$L__BB0_29:
	setp.lt.u32 	%p16, %r1, %r10;
	@%p16 bra 	$L__BB0_31;
	sub.s32 	%r41, %r1, %r10;
	mul.wide.u32 	%rd23, %r41, 8;
	add.s64 	%rd24, %rd1, %rd23;
	ld.global.f64 	%fd77, [%rd24];
	add.f64 	%fd96, %fd77, %fd96;
	st.global.f64 	[%rd3], %fd96;
$L__BB0_31:
	add.s32 	%r11, %r59, 7;
	add.s32 	%r42, %r5, 7;
	setp.ge.s32 	%p17, %r42, %r24;
	@%p17 bra 	$L__BB0_33;
	ld.global.f64 	%fd78, [%rd4+56];
	add.f64 	%fd96, %fd78, %fd96;
	st.global.f64 	[%rd3], %fd96;
$L__BB0_33:
	setp.lt.u32 	%p18, %r1, %r11;
	@%p18 bra 	$L__BB0_35;
	sub.s32 	%r43, %r1, %r11;
	mul.wide.u32 	%rd25, %r43, 8;
	add.s64 	%rd26, %rd1, %rd25;
	ld.global.f64 	%fd79, [%rd26];
	add.f64 	%fd96, %fd79, %fd96;
	st.global.f64 	[%rd3], %fd96;
$L__BB0_35:
	add.s32 	%r59, %r59, 8;
	setp.ne.s32 	%p19, %r11, %r3;
	@%p19 bra 	$L__BB0_3;
$L__BB0_36:
	setp.eq.s32 	%p20, %r2, 0;
	@%p20 bra 	$L__BB0_71;
	and.b32  	%r14, %r25, 3;
	setp.lt.u32 	%p21, %r2, 4;
	@%p21 bra 	$L__BB0_55;
	add.s32 	%r15, %r59, %r1;
	setp.ge.s32 	%p22, %r15, %r24;
	@%p22 bra 	$L__BB0_40;
	mul.wide.u32 	%rd27, %r15, 8;
	add.s64 	%rd28, %rd1, %rd27;
	ld.global.f64 	%fd80, [%rd28];
	add.f64 	%fd96, %fd80, %fd96;
	st.global.f64 	[%rd3], %fd96;
$L__BB0_40:
	setp.lt.u32 	%p23, %r1, %r59;
	@%p23 bra 	$L__BB0_42;
	sub.s32 	%r44, %r1, %r59;
	mul.wide.u32 	%rd29, %r44, 8;
	add.s64 	%rd30, %rd1, %rd29;
	ld.global.f64 	%fd81, [%rd30];
	add.f64 	%fd96, %fd81, %fd96;
	st.global.f64 	[%rd3], %fd96;
$L__BB0_42:
	add.s32 	%r45, %r15, 1;
	setp.ge.s32 	%p24, %r45, %r24;
	mul.wide.u32 	%rd31, %r59, 8;
	add.s64 	%rd5, %rd2, %rd31;
	@%p24 bra 	$L__BB0_44;
	ld.global.f64 	%fd82, [%rd5+8];
	add.f64 	%fd96, %fd82, %fd96;
	st.global.f64 	[%rd3], %fd96;
$L__BB0_44:
	setp.le.u32 	%p25, %r1, %r59;
	@%p25 bra 	$L__BB0_46;
	not.b32 	%r46, %r59;
	add.s32 	%r47, %r1, %r46;
	mul.wide.u32 	%rd32, %r47, 8;
	add.s64 	%rd33, %rd1, %rd32;
	ld.global.f64 	%fd83, [%rd33];
	add.f64 	%fd96, %fd83, %fd96;
	st.global.f64 	[%rd3], %fd96;
$L__BB0_46:
	add.s32 	%r16, %r59, 2;
	add.s32 	%r48, %r15, 2;
	setp.ge.s32 	%p26, %r48, %r24;
	@%p26 bra 	$L__BB0_48;
	ld.global.f64 	%fd84, [%rd5+16];
	add.f64 	%fd96, %fd84, %fd96;
	st.global.f64 	[%rd3], %fd96;
$L__BB0_48:
	setp.lt.u32 	%p27, %r1, %r16;
	@%p27 bra 	$L__BB0_50;
	sub.s32 	%r49, %r1, %r16;
	mul.wide.u32 	%rd34, %r49, 8;
	add.s64 	%rd35, %rd1, %rd34;
	ld.global.f64 	%fd85, [%rd35];
	add.f64 	%fd96, %fd85, %fd96;
	st.global.f64 	[%rd3], %fd96;
$L__BB0_50:
	add.s32 	%r17, %r59, 3;
	add.s32 	%r50, %r15, 3;
	setp.ge.s32 	%p28, %r50, %r24;
	@%p28 bra 	$L__BB0_52;
	ld.global.f64 	%fd86, [%rd5+24];
	add.f64 	%fd96, %fd86, %fd96;
	st.global.f64 	[%rd3], %fd96;
$L__BB0_52:
	setp.lt.u32 	%p29, %r1, %r17;
	@%p29 bra 	$L__BB0_54;
	sub.s32 	%r51, %r1, %r17;
	mul.wide.u32 	%rd36, %r51, 8;
	add.s64 	%rd37, %rd1, %rd36;
	ld.global.f64 	%fd87, [%rd37];
	add.f64 	%fd96, %fd87, %fd96;
	st.global.f64 	[%rd3], %fd96;
$L__BB0_54:
	add.s32 	%r59, %r59, 4;
$L__BB0_55:
	setp.eq.s32 	%p30, %r14, 0;
	@%p30 bra 	$L__BB0_71;
	setp.eq.s32 	%p31, %r14, 1;
	@%p31 bra 	$L__BB0_66;
	add.s32 	%r20, %r59, %r1;
	setp.ge.s32 	%p32, %r20, %r24;
	@%p32 bra 	$L__BB0_59;
	mul.wide.u32 	%rd38, %r20, 8;
	add.s64 	%rd39, %rd1, %rd38;
	ld.global.f64 	%fd88, [%rd39];
	add.f64 	%fd96, %fd88, %fd96;
	st.global.f64 	[%rd3], %fd96;
$L__BB0_59:
	setp.lt.u32 	%p33, %r1, %r59;
	@%p33 bra 	$L__BB0_61;
	sub.s32 	%r52, %r1, %r59;
	mul.wide.u32 	%rd40, %r52, 8;
	add.s64 	%rd41, %rd1, %rd40;
	ld.global.f64 	%fd89, [%rd41];
	add.f64 	%fd96, %fd89, %fd96;
	st.global.f64 	[%rd3], %fd96;
$L__BB0_61:
	add.s32 	%r53, %r20, 1;
	setp.ge.s32 	%p34, %r53, %r24;
	@%p34 bra 	$L__BB0_63;
	mul.wide.u32 	%rd42, %r59, 8;
	add.s64 	%rd43, %rd2, %rd42;
	ld.global.f64 	%fd90, [%rd43+8];
	add.f64 	%fd96, %fd90, %fd96;
	st.global.f64 	[%rd3], %fd96;
$L__BB0_63:
	setp.le.u32 	%p35, %r1, %r59;
	@%p35 bra 	$L__BB0_65;
	not.b32 	%r54, %r59;
	add.s32 	%r55, %r1, %r54;
	mul.wide.u32 	%rd44, %r55, 8;
	add.s64 	%rd45, %rd1, %rd44;
	ld.global.f64 	%fd91, [%rd45];
	add.f64 	%fd96, %fd91, %fd96;
	st.global.f64 	[%rd3], %fd96;
$L__BB0_65:
	add.s32 	%r59, %r59, 2;
$L__BB0_66:
	and.b32  	%r56, %r25, 1;
	setp.eq.b32 	%p36, %r56, 1;
	not.pred 	%p37, %p36;
	@%p37 bra 	$L__BB0_71;
	add.s32 	%r23, %r59, %r1;
	setp.ge.s32 	%p38, %r23, %r24;
	@%p38 bra 	$L__BB0_69;
	mul.wide.u32 	%rd46, %r23, 8;
	add.s64 	%rd47, %rd1, %rd46;
	ld.global.f64 	%fd92, [%rd47];
	add.f64 	%fd96, %fd92, %fd96;
	st.global.f64 	[%rd3], %fd96;
$L__BB0_69:
	setp.lt.u32 	%p39, %r1, %r59;
	@%p39 bra 	$L__BB0_71;
	sub.s32 	%r57, %r1, %r59;
	mul.wide.u32 	%rd48, %r57, 8;
	add.s64 	%rd49, %rd1, %rd48;
	ld.global.f64 	%fd93, [%rd49];
	add.f64 	%fd94, %fd93, %fd96;
	st.global.f64 	[%rd3], %fd94;
$L__BB0_71:
	ret;

}


// ===== COMPILED SASS (sm_100) =====

	.target	sm_100

	.elftype	@"ET_EXEC"


//--------------------- .note.nv.tkinfo           --------------------------
	.section	.note.nv.tkinfo,"",@"SHT_NOTE"
	.sectionflags	@"SHF_NOTE_NV_TKINFO"
	.tkinfo
        /*0018*/ 	.word	0x00000002
        /*0030*/ 	.string	""
        /*0030*/ 	.string	"ptxas"
        /*0030*/ 	.string	"Cuda compilation tools, release 13.0, V13.0.88"
        /*0030*/ 	.string	"Build cuda_13.0.r13.0/compiler.36424714_0"
        /*0030*/ 	.string	"-arch sm_100 -m 64 "



//--------------------- .note.nv.cuinfo           --------------------------
	.section	.note.nv.cuinfo,"",@"SHT_NOTE"
	.sectionflags	@"SHF_NOTE_NV_CUINFO"
        /*0018*/ 	.short	0x0002
        /*001a*/ 	.short	0x0064
        /*001c*/ 	.short	0x0082
	.zero		2


//--------------------- .nv.info                  --------------------------
	.section	.nv.info,"",@"SHT_CUDA_INFO"
	.align	4


	//----- nvinfo : EIATTR_REGCOUNT
	.align		4
        /*0000*/ 	.byte	0x04, 0x2f
        /*0002*/ 	.short	(.L_1 - .L_0)
	.align		4
.L_0:
        /*0004*/ 	.word	index@(_Z9my_kernelPdS_ii)
        /*0008*/ 	.word	0x00000018


	//----- nvinfo : EIATTR_FRAME_SIZE
	.align		4
.L_1:
        /*000c*/ 	.byte	0x04, 0x11
        /*000e*/ 	.short	(.L_3 - .L_2)
	.align		4
.L_2:
        /*0010*/ 	.word	index@(_Z9my_kernelPdS_ii)
        /*0014*/ 	.word	0x00000000


	//----- nvinfo : EIATTR_MIN_STACK_SIZE
	.align		4
.L_3:
        /*0018*/ 	.byte	0x04, 0x12
        /*001a*/ 	.short	(.L_5 - .L_4)
	.align		4
.L_4:
        /*001c*/ 	.word	index@(_Z9my_kernelPdS_ii)
        /*0020*/ 	.word	0x00000000
.L_5:


//--------------------- .nv.compat                --------------------------
	.section	.nv.compat,"",@"SHT_CUDA_COMPAT_INFO"
	.align	4
        /*0000*/ 	.byte	0x02, 0x09, 0x00, 0x00, 0x02, 0x02, 0x01, 0x00, 0x02, 0x05, 0x05, 0x00, 0x03, 0x07, 0x01, 0x01
        /*0010*/ 	.byte	0x02, 0x03, 0x00, 0x00, 0x02, 0x06, 0x01, 0x00, 0x04, 0x0b, 0x08, 0x00, 0x01, 0x00, 0x00, 0x00
        /*0020*/ 	.byte	0x00, 0x00, 0x00, 0x00


//--------------------- .nv.info._Z9my_kernelPdS_ii --------------------------
	.section	.nv.info._Z9my_kernelPdS_ii,"",@"SHT_CUDA_INFO"
	.sectionflags	@""
	.align	4


	//----- nvinfo : EIATTR_CUDA_API_VERSION
	.align		4
        /*0000*/ 	.byte	0x04, 0x37
        /*0002*/ 	.short	(.L_7 - .L_6)
.L_6:
        /*0004*/ 	.word	0x00000082


	//----- nvinfo : EIATTR_KPARAM_INFO
	.align		4
.L_7:
        /*0008*/ 	.byte	0x04, 0x17
        /*000a*/ 	.short	(.L_9 - .L_8)
.L_8:
        /*000c*/ 	.word	0x00000000
        /*0010*/ 	.short	0x0003
        /*0012*/ 	.short	0x0014
        /*0014*/ 	.byte	0x00, 0xf0, 0x11, 0x00


	//----- nvinfo : EIATTR_KPARAM_INFO
	.align		4
.L_9:
        /*0018*/ 	.byte	0x04, 0x17
        /*001a*/ 	.short	(.L_11 - .L_10)
.L_10:
        /*001c*/ 	.word	0x00000000
        /*0020*/ 	.short	0x0002
        /*0022*/ 	.short	0x0010
        /*0024*/ 	.byte	0x00, 0xf0, 0x11, 0x00


	//----- nvinfo : EIATTR_KPARAM_INFO
	.align		4
.L_11:
        /*0028*/ 	.byte	0x04, 0x17
        /*002a*/ 	.short	(.L_13 - .L_12)
.L_12:
        /*002c*/ 	.word	0x00000000
        /*0030*/ 	.short	0x0001
        /*0032*/ 	.short	0x0008
        /*0034*/ 	.byte	0x00, 0xf5, 0x21, 0x00


	//----- nvinfo : EIATTR_KPARAM_INFO
	.align		4
.L_13:
        /*0038*/ 	.byte	0x04, 0x17
        /*003a*/ 	.short	(.L_15 - .L_14)
.L_14:
        /*003c*/ 	.word	0x00000000
        /*0040*/ 	.short	0x0000
        /*0042*/ 	.short	0x0000
        /*0044*/ 	.byte	0x00, 0xf5, 0x21, 0x00


	//----- nvinfo : EIATTR_SPARSE_MMA_MASK
	.align		4
.L_15:
        /*0048*/ 	.byte	0x03, 0x50
        /*004a*/ 	.short	0x0000


	//----- nvinfo : EIATTR_MAXREG_COUNT
	.align		4
        /*004c*/ 	.byte	0x03, 0x1b
        /*004e*/ 	.short	0x00ff


	//----- nvinfo : EIATTR_MERCURY_ISA_VERSION
	.align		4
        /*0050*/ 	.byte	0x03, 0x5f
        /*0052*/ 	.short	0x0101


	//----- nvinfo : EIATTR_VRC_CTA_INIT_COUNT
	.align		4
        /*0054*/ 	.byte	0x02, 0x4a
	.zero		1
	.zero		1


	//----- nvinfo : EIATTR_EXIT_INSTR_OFFSETS
	.align		4
        /*0058*/ 	.byte	0x04, 0x1c
        /*005a*/ 	.short	(.L_17 - .L_16)


	//   ....[0]....
.L_16:
        /*005c*/ 	.word	0x000000b0


	//   ....[1]....
        /*0060*/ 	.word	0x000007e0


	//   ....[2]....
        /*0064*/ 	.word	0x00000c00


	//   ....[3]....
        /*0068*/ 	.word	0x00000e60


	//   ....[4]....
        /*006c*/ 	.word	0x00000f20


	//   ....[5]....
        /*0070*/ 	.word	0x00000f80


	//----- nvinfo : EIATTR_CRS_STACK_SIZE
	.align		4
.L_17:
        /*0074*/ 	.byte	0x04, 0x1e
        /*0076*/ 	.short	(.L_19 - .L_18)
.L_18:
        /*0078*/ 	.word	0x00000000


	//----- nvinfo : EIATTR_CBANK_PARAM_SIZE
	.align		4
.L_19:
        /*007c*/ 	.byte	0x03, 0x19
        /*007e*/ 	.short	0x0018


	//----- nvinfo : EIATTR_PARAM_CBANK
	.align		4
        /*0080*/ 	.byte	0x04, 0x0a
        /*0082*/ 	.short	(.L_21 - .L_20)
	.align		4
.L_20:
        /*0084*/ 	.word	index@(.nv.constant0._Z9my_kernelPdS_ii)
        /*0088*/ 	.short	0x0380
        /*008a*/ 	.short	0x0018


	//----- nvinfo : EIATTR_SW_WAR
	.align		4
.L_21:
        /*008c*/ 	.byte	0x04, 0x36
        /*008e*/ 	.short	(.L_23 - .L_22)
.L_22:
        /*0090*/ 	.word	0x00000008
.L_23:


//--------------------- .nv.callgraph             --------------------------
	.section	.nv.callgraph,"",@"SHT_CUDA_CALLGRAPH"
	.align	4
	.sectionentsize	8
	.align		4
        /*0000*/ 	.word	0x00000000
	.align		4
        /*0004*/ 	.word	0xffffffff
	.align		4
        /*0008*/ 	.word	0x00000000
	.align		4
        /*000c*/ 	.word	0xfffffffe
	.align		4
        /*0010*/ 	.word	0x00000000
	.align		4
        /*0014*/ 	.word	0xfffffffd
	.align		4
        /*0018*/ 	.word	0x00000000
	.align		4
        /*001c*/ 	.word	0xfffffffc


//--------------------- .text._Z9my_kernelPdS_ii  --------------------------
	.section	.text._Z9my_kernelPdS_ii,"ax",@progbits
	.align	128
        .global         _Z9my_kernelPdS_ii
        .type           _Z9my_kernelPdS_ii,@function
        .size           _Z9my_kernelPdS_ii,(.L_x_21 - _Z9my_kernelPdS_ii)
        .other          _Z9my_kernelPdS_ii,@"STO_CUDA_ENTRY STV_DEFAULT"
_Z9my_kernelPdS_ii:
.text._Z9my_kernelPdS_ii:
[----:B------:R-:W-:Y:S01]  /*0000*/  LDC R1, c[0x0][0x37c] ;  /* 0x0000df00ff017b82 */ /* 0x000fe20000000800 */
[----:B------:R-:W0:Y:S07]  /*0010*/  S2R R11, SR_TID.X ;  /* 0x00000000000b7919 */ /* 0x000e2e0000002100 */
[----:B------:R-:W0:Y:S01]  /*0020*/  LDC.64 R6, c[0x0][0x380] ;  /* 0x0000e000ff067b82 */ /* 0x000e220000000a00 */
[----:B------:R-:W1:Y:S07]  /*0030*/  LDCU.64 UR4, c[0x0][0x358] ;  /* 0x00006b00ff0477ac */ /* 0x000e6e0008000a00 */
[----:B------:R-:W2:Y:S08]  /*0040*/  LDC R10, c[0x0][0x394] ;  /* 0x0000e500ff0a7b82 */ /* 0x000eb00000000800 */
[----:B------:R-:W3:Y:S01]  /*0050*/  LDC.64 R4, c[0x0][0x388] ;  /* 0x0000e200ff047b82 */ /* 0x000ee20000000a00 */
[----:B0-----:R-:W-:-:S05]  /*0060*/  IMAD.WIDE.U32 R2, R11, 0x8, R6 ;  /* 0x000000080b027825 */ /* 0x001fca00078e0006 */
[----:B-1----:R-:W4:Y:S01]  /*0070*/  LDG.E.64 R8, desc[UR4][R2.64] ;  /* 0x0000000402087981 */ /* 0x002f22000c1e1b00 */
[----:B--2---:R-:W-:Y:S01]  /*0080*/  ISETP.GE.AND P0, PT, R10, 0x1, PT ;  /* 0x000000010a00780c */ /* 0x004fe20003f06270 */
[----:B---3--:R-:W-:-:S05]  /*0090*/  IMAD.WIDE.U32 R4, R11, 0x8, R4 ;  /* 0x000000080b047825 */ /* 0x008fca00078e0004 */
[----:B----4-:R0:W-:Y:S07]  /*00a0*/  STG.E.64 desc[UR4][R4.64], R8 ;  /* 0x0000000804007986 */ /* 0x0101ee000c101b04 */
[----:B------:R-:W-:Y:S05]  /*00b0*/  @!P0 EXIT ;  /* 0x000000000000894d */ /* 0x000fea0003800000 */
[C---:B------:R-:W-:Y:S01]  /*00c0*/  ISETP.GE.U32.AND P0, PT, R10.reuse, 0x8, PT ;  /* 0x000000080a00780c */ /* 0x040fe20003f06070 */
[----:B------:R-:W-:Y:S01]  /*00d0*/  IMAD.MOV.U32 R0, RZ, RZ, 0x1 ;  /* 0x00000001ff007424 */ /* 0x000fe200078e00ff */
[----:B------:R-:W-:-:S11]  /*00e0*/  LOP3.LUT R14, R10, 0x7, RZ, 0xc0, !PT ;  /* 0x000000070a0e7812 */ /* 0x000fd600078ec0ff */
[----:B------:R-:W-:Y:S05]  /*00f0*/  @!P0 BRA `(.L_x_0) ;  /* 0x0000000400b48947 */ /* 0x000fea0003800000 */
[----:B------:R-:W1:Y:S01]  /*0100*/  LDC.64 R6, c[0x0][0x380] ;  /* 0x0000e000ff067b82 */ /* 0x000e620000000a00 */
[----:B------:R-:W-:Y:S01]  /*0110*/  LOP3.LUT R10, R10, 0x7ffffff8, RZ, 0xc0, !PT ;  /* 0x7ffffff80a0a7812 */ /* 0x000fe200078ec0ff */
[----:B------:R-:W-:Y:S01]  /*0120*/  IMAD.MOV.U32 R0, RZ, RZ, 0x1 ;  /* 0x00000001ff007424 */ /* 0x000fe200078e00ff */
[----:B------:R-:W2:Y:S06]  /*0130*/  LDCU UR6, c[0x0][0x390] ;  /* 0x00007200ff0677ac */ /* 0x000eac0008000800 */
.L_x_5:
[C---:B------:R-:W-:Y:S01]  /*0140*/  IMAD.IADD R15, R11.reuse, 0x1, R0 ;  /* 0x000000010b0f7824 */ /* 0x040fe200078e0200 */
[----:B------:R-:W-:Y:S01]  /*0150*/  BSSY.RECONVERGENT B0, `(.L_x_1) ;  /* 0x0000008000007945 */ /* 0x000fe20003800200 */
[----:B------:R-:W-:Y:S02]  /*0160*/  ISETP.GE.U32.AND P1, PT, R11, R0, PT ;  /* 0x000000000b00720c */ /* 0x000fe40003f26070 */
[C---:B-1----:R-:W-:Y:S01]  /*0170*/  IMAD.WIDE.U32 R12, R15.reuse, 0x8, R6 ;  /* 0x000000080f0c7825 */ /* 0x042fe200078e0006 */
[----:B--2---:R-:W-:-:S13]  /*0180*/  ISETP.GE.AND P0, PT, R15, UR6, PT ;  /* 0x000000060f007c0c */ /* 0x004fda000bf06270 */
[----:B---3--:R-:W-:Y:S05]  /*0190*/  @P0 BRA `(.L_x_2) ;  /* 0x00000000000c0947 */ /* 0x008fea0003800000 */
[----:B------:R-:W0:Y:S02]  /*01a0*/  LDG.E.64 R16, desc[UR4][R12.64] ;  /* 0x000000040c107981 */ /* 0x000e24000c1e1b00 */
[----:B0-----:R-:W-:-:S07]  /*01b0*/  DADD R8, R8, R16 ;  /* 0x0000000008087229 */ /* 0x001fce0000000010 */
[----:B------:R1:W-:Y:S04]  /*01c0*/  STG.E.64 desc[UR4][R4.64], R8 ;  /* 0x0000000804007986 */ /* 0x0003e8000c101b04 */
.L_x_2:
[----:B------:R-:W-:Y:S05]  /*01d0*/  BSYNC.RECONVERGENT B0 ;  /* 0x0000000000007941 */ /* 0x000fea0003800200 */
.L_x_1:
[----:B------:R-:W-:Y:S04]  /*01e0*/  BSSY.RECONVERGENT B0, `(.L_x_3) ;  /* 0x0000007000007945 */ /* 0x000fe80003800200 */
[----:B------:R-:W-:Y:S05]  /*01f0*/  @!P1 BRA `(.L_x_4) ;  /* 0x0000000000149947 */ /* 0x000fea0003800000 */
[----:B------:R-:W-:-:S05]  /*0200*/  IADD3 R17, PT, PT, R11, -R0, RZ ;  /* 0x800000000b117210 */ /* 0x000fca0007ffe0ff */
[----:B------:R-:W-:-:S06]  /*0210*/  IMAD.WIDE.U32 R16, R17, 0x8, R6 ;  /* 0x0000000811107825 */ /* 0x000fcc00078e0006 */
[----:B------:R-:W0:Y:S02]  /*0220*/  LDG.E.64 R16, desc[UR4][R16.64] ;  /* 0x0000000410107981 */ /* 0x000e24000c1e1b00 */
[----:B01----:R-:W-:-:S07]  /*0230*/  DADD R8, R8, R16 ;  /* 0x0000000008087229 */ /* 0x003fce0000000010 */
[----:B------:R2:W-:Y:S04]  /*0240*/  STG.E.64 desc[UR4][R4.64], R8 ;  /* 0x0000000804007986 */ /* 0x0005e8000c101b04 */
.L_x_4:
[----:B------:R-:W-:Y:S05]  /*0250*/  BSYNC.RECONVERGENT B0 ;  /* 0x0000000000007941 */ /* 0x000fea0003800200 */
.L_x_3:
[----:B------:R-:W-:-:S05]  /*0260*/  VIADD R16, R15, 0x1 ;  /* 0x000000010f107836 */ /* 0x000fca0000000000 */
[----:B------:R-:W-:-:S13]  /*0270*/  ISETP.GE.AND P0, PT, R16, UR6, PT ;  /* 0x0000000610007c0c */ /* 0x000fda000bf06270 */
[----:B------:R-:W0:Y:S01]  /*0280*/  @!P0 LDG.E.64 R16, desc[UR4][R12.64+0x8] ;  /* 0x000008040c108981 */ /* 0x000e22000c1e1b00 */
[----:B------:R-:W-:-:S13]  /*0290*/  ISETP.GT.U32.AND P1, PT, R11, R0, PT ;  /* 0x000000000b00720c */ /* 0x000fda0003f24070 */
[----:B------:R-:W-:-:S05]  /*02a0*/  @P1 LOP3.LUT R18, RZ, R0, RZ, 0x33, !PT ;  /* 0x00000000ff121212 */ /* 0x000fca00078e33ff */
[----:B------:R-:W-:Y:S01]  /*02b0*/  @P1 IMAD.IADD R19, R18, 0x1, R11 ;  /* 0x0000000112131824 */ /* 0x000fe200078e020b */
[----:B012---:R-:W-:-:S03]  /*02c0*/  @!P0 DADD R8, R8, R16 ;  /* 0x0000000008088229 */ /* 0x007fc60000000010 */
[----:B------:R-:W-:-:S04]  /*02d0*/  @P1 IMAD.WIDE.U32 R16, R19, 0x8, R6 ;  /* 0x0000000813101825 */ /* 0x000fc800078e0006 */
[----:B------:R0:W-:Y:S04]  /*02e0*/  @!P0 STG.E.64 desc[UR4][R4.64], R8 ;  /* 0x0000000804008986 */ /* 0x0001e8000c101b04 */
[----:B------:R-:W0:Y:S01]  /*02f0*/  @P1 LDG.E.64 R16, desc[UR4][R16.64] ;  /* 0x0000000410101981 */ /* 0x000e22000c1e1b00 */
[----:B------:R-:W-:-:S05]  /*0300*/  VIADD R18, R15, 0x2 ;  /* 0x000000020f127836 */ /* 0x000fca0000000000 */
[----:B------:R-:W-:Y:S02]  /*0310*/  ISETP.GE.AND P0, PT, R18, UR6, PT ;  /* 0x0000000612007c0c */ /* 0x000fe4000bf06270 */
[----:B------:R-:W-:Y:S01]  /*0320*/  IADD3 R20, PT, PT, R0, 0x2, RZ ;  /* 0x0000000200147810 */ /* 0x000fe20007ffe0ff */
[----:B0-----:R-:W-:-:S07]  /*0330*/  @P1 DADD R8, R8, R16 ;  /* 0x0000000008081229 */ /* 0x001fce0000000010 */
[----:B------:R0:W-:Y:S04]  /*0340*/  @P1 STG.E.64 desc[UR4][R4.64], R8 ;  /* 0x0000000804001986 */ /* 0x0001e8000c101b04 */
[----:B------:R-:W0:Y:S01]  /*0350*/  @!P0 LDG.E.64 R18, desc[UR4][R12.64+0x10] ;  /* 0x000010040c128981 */ /* 0x000e22000c1e1b00 */
[----:B------:R-:W-:-:S13]  /*0360*/  ISETP.GE.U32.AND P1, PT, R11, R20, PT ;  /* 0x000000140b00720c */ /* 0x000fda0003f26070 */
[----:B------:R-:W-:Y:S01]  /*0370*/  @P1 IMAD.IADD R21, R11, 0x1, -R20 ;  /* 0x000000010b151824 */ /* 0x000fe200078e0a14 */
[----:B0-----:R-:W-:-:S03]  /*0380*/  @!P0 DADD R8, R8, R18 ;  /* 0x0000000008088229 */ /* 0x001fc60000000012 */
[----:B------:R-:W-:-:S04]  /*0390*/  @P1 IMAD.WIDE.U32 R18, R21, 0x8, R6 ;  /* 0x0000000815121825 */ /* 0x000fc800078e0006 */
[----:B------:R0:W-:Y:S04]  /*03a0*/  @!P0 STG.E.64 desc[UR4][R4.64], R8 ;  /* 0x0000000804008986 */ /* 0x0001e8000c101b04 */
[----:B------:R-:W0:Y:S01]  /*03b0*/  @P1 LDG.E.64 R18, desc[UR4][R18.64] ;  /* 0x0000000412121981 */ /* 0x000e22000c1e1b00 */
[----:B------:R-:W-:-:S05]  /*03c0*/  VIADD R16, R15, 0x3 ;  /* 0x000000030f107836 */ /* 0x000fca0000000000 */
[----:B------:R-:W-:Y:S01]  /*03d0*/  ISETP.GE.AND P0, PT, R16, UR6, PT ;  /* 0x0000000610007c0c */ /* 0x000fe2000bf06270 */
[----:B------:R-:W-:Y:S01]  /*03e0*/  VIADD R20, R0, 0x3 ;  /* 0x0000000300147836 */ /* 0x000fe20000000000 */
[----:B0-----:R-:W-:-:S07]  /*03f0*/  @P1 DADD R8, R8, R18 ;  /* 0x0000000008081229 */ /* 0x001fce0000000012 */
[----:B------:R0:W-:Y:S04]  /*0400*/  @P1 STG.E.64 desc[UR4][R4.64], R8 ;  /* 0x0000000804001986 */ /* 0x0001e8000c101b04 */
[----:B------:R-:W0:Y:S01]  /*0410*/  @!P0 LDG.E.64 R16, desc[UR4][R12.64+0x18] ;  /* 0x000018040c108981 */ /* 0x000e22000c1e1b00 */
[----:B------:R-:W-:-:S13]  /*0420*/  ISETP.GE.U32.AND P1, PT, R11, R20, PT ;  /* 0x000000140b00720c */ /* 0x000fda0003f26070 */
[----:B------:R-:W-:Y:S01]  /*0430*/  @P1 IADD3 R21, PT, PT, -R20, R11, RZ ;  /* 0x0000000b14151210 */ /* 0x000fe20007ffe1ff */
[----:B0-----:R-:W-:-:S04]  /*0440*/  @!P0 DADD R8, R8, R16 ;  /* 0x0000000008088229 */ /* 0x001fc80000000010 */
[----:B------:R-:W-:-:S03]  /*0450*/  @P1 IMAD.WIDE.U32 R16, R21, 0x8, R6 ;  /* 0x0000000815101825 */ /* 0x000fc600078e0006 */
        /* <DEDUP_REMOVED lines=14> */
[----:B------:R-:W-:-:S04]  /*0540*/  IADD3 R16, PT, PT, R15, 0x5, RZ ;  /* 0x000000050f107810 */ /* 0x000fc80007ffe0ff */
        /* <DEDUP_REMOVED lines=30> */
[----:B------:R-:W-:-:S05]  /*0730*/  @P1 IADD3 R17, PT, PT, -R20, R11, RZ ;  /* 0x0000000b14111210 */ /* 0x000fca0007ffe1ff */
[----:B------:R-:W-:Y:S01]  /*0740*/  @P1 IMAD.WIDE.U32 R16, R17, 0x8, R6 ;  /* 0x0000000811101825 */ /* 0x000fe200078e0006 */
[----:B0-----:R-:W-:-:S07]  /*0750*/  @!P0 DADD R8, R8, R12 ;  /* 0x0000000008088229 */ /* 0x001fce000000000c */
[----:B------:R0:W-:Y:S04]  /*0760*/  @!P0 STG.E.64 desc[UR4][R4.64], R8 ;  /* 0x0000000804008986 */ /* 0x0001e8000c101b04 */
[----:B------:R-:W0:Y:S01]  /*0770*/  @P1 LDG.E.64 R16, desc[UR4][R16.64] ;  /* 0x0000000410101981 */ /* 0x000e22000c1e1b00 */
[----:B------:R-:W-:Y:S01]  /*0780*/  ISETP.NE.AND P0, PT, R20, R10, PT ;  /* 0x0000000a1400720c */ /* 0x000fe20003f05270 */
[----:B------:R-:W-:Y:S01]  /*0790*/  VIADD R0, R0, 0x8 ;  /* 0x0000000800007836 */ /* 0x000fe20000000000 */
[----:B0-----:R-:W-:-:S07]  /*07a0*/  @P1 DADD R8, R8, R16 ;  /* 0x0000000008081229 */ /* 0x001fce0000000010 */
[----:B------:R3:W-:Y:S04]  /*07b0*/  @P1 STG.E.64 desc[UR4][R4.64], R8 ;  /* 0x0000000804001986 */ /* 0x0007e8000c101b04 */
[----:B------:R-:W-:Y:S05]  /*07c0*/  @P0 BRA `(.L_x_5) ;  /* 0xfffffff8005c0947 */ /* 0x000fea000383ffff */
.L_x_0:
[----:B------:R-:W-:-:S13]  /*07d0*/  ISETP.NE.AND P0, PT, R14, RZ, PT ;  /* 0x000000ff0e00720c */ /* 0x000fda0003f05270 */
[----:B------:R-:W-:Y:S05]  /*07e0*/  @!P0 EXIT ;  /* 0x000000000000894d */ /* 0x000fea0003800000 */
[----:B------:R-:W1:Y:S01]  /*07f0*/  LDC R10, c[0x0][0x394] ;  /* 0x0000e500ff0a7b82 */ /* 0x000e620000000800 */
[----:B------:R-:W-:Y:S02]  /*0800*/  ISETP.GE.U32.AND P0, PT, R14, 0x4, PT ;  /* 0x000000040e00780c */ /* 0x000fe40003f06070 */
[----:B-1----:R-:W-:-:S11]  /*0810*/  LOP3.LUT R14, R10, 0x3, RZ, 0xc0, !PT ;  /* 0x000000030a0e7812 */ /* 0x002fd600078ec0ff */
[----:B------:R-:W-:Y:S05]  /*0820*/  @!P0 BRA `(.L_x_6) ;  /* 0x0000000000f08947 */ /* 0x000fea0003800000 */
[----:B------:R-:W1:Y:S01]  /*0830*/  LDCU UR6, c[0x0][0x390] ;  /* 0x00007200ff0677ac */ /* 0x000e620008000800 */
[----:B------:R-:W-:Y:S01]  /*0840*/  IMAD.IADD R15, R0, 0x1, R11 ;  /* 0x00000001000f7824 */ /* 0x000fe200078e020b */
[----:B------:R-:W-:Y:S01]  /*0850*/  BSSY.RECONVERGENT B0, `(.L_x_7) ;  /* 0x000000b000007945 */ /* 0x000fe20003800200 */
[----:B------:R-:W-:-:S03]  /*0860*/  ISETP.GE.U32.AND P2, PT, R11, R0, PT ;  /* 0x000000000b00720c */ /* 0x000fc60003f46070 */
[C---:B------:R-:W-:Y:S02]  /*0870*/  IADD3 R12, PT, PT, R15.reuse, 0x1, RZ ;  /* 0x000000010f0c7810 */ /* 0x040fe40007ffe0ff */
[----:B-1----:R-:W-:Y:S02]  /*0880*/  ISETP.GE.AND P1, PT, R15, UR6, PT ;  /* 0x000000060f007c0c */ /* 0x002fe4000bf26270 */
[----:B------:R-:W-:Y:S01]  /*0890*/  ISETP.GE.AND P0, PT, R12, UR6, PT ;  /* 0x000000060c007c0c */ /* 0x000fe2000bf06270 */
[----:B------:R-:W-:-:S10]  /*08a0*/  IMAD.WIDE.U32 R12, R0, 0x8, R2 ;  /* 0x00000008000c7825 */ /* 0x000fd400078e0002 */
[----:B------:R-:W-:Y:S05]  /*08b0*/  @P1 BRA `(.L_x_8) ;  /* 0x0000000000101947 */ /* 0x000fea0003800000 */
[----:B------:R-:W-:-:S06]  /*08c0*/  IMAD.WIDE.U32 R16, R15, 0x8, R6 ;  /* 0x000000080f107825 */ /* 0x000fcc00078e0006 */
[----:B------:R-:W0:Y:S02]  /*08d0*/  LDG.E.64 R16, desc[UR4][R16.64] ;  /* 0x0000000410107981 */ /* 0x000e24000c1e1b00 */
[----:B0--3--:R-:W-:-:S07]  /*08e0*/  DADD R8, R8, R16 ;  /* 0x0000000008087229 */ /* 0x009fce0000000010 */
[----:B------:R1:W-:Y:S04]  /*08f0*/  STG.E.64 desc[UR4][R4.64], R8 ;  /* 0x0000000804007986 */ /* 0x0003e8000c101b04 */
.L_x_8:
[----:B------:R-:W-:Y:S05]  /*0900*/  BSYNC.RECONVERGENT B0 ;  /* 0x0000000000007941 */ /* 0x000fea0003800200 */
.L_x_7:
[----:B------:R-:W-:Y:S04]  /*0910*/  BSSY.RECONVERGENT B0, `(.L_x_9) ;  /* 0x0000007000007945 */ /* 0x000fe80003800200 */
[----:B------:R-:W-:Y:S05]  /*0920*/  @!P2 BRA `(.L_x_10) ;  /* 0x000000000014a947 */ /* 0x000fea0003800000 */
[----:B------:R-:W-:-:S04]  /*0930*/  IMAD.IADD R17, R11, 0x1, -R0 ;  /* 0x000000010b117824 */ /* 0x000fc800078e0a00 */
[----:B------:R-:W-:-:S06]  /*0940*/  IMAD.WIDE.U32 R16, R17, 0x8, R6 ;  /* 0x0000000811107825 */ /* 0x000fcc00078e0006 */
[----:B------:R-:W0:Y:S02]  /*0950*/  LDG.E.64 R16, desc[UR4][R16.64] ;  /* 0x0000000410107981 */ /* 0x000e24000c1e1b00 */
[----:B01-3--:R-:W-:-:S07]  /*0960*/  DADD R8, R8, R16 ;  /* 0x0000000008087229 */ /* 0x00bfce0000000010 */
[----:B------:R2:W-:Y:S04]  /*0970*/  STG.E.64 desc[UR4][R4.64], R8 ;  /* 0x0000000804007986 */ /* 0x0005e8000c101b04 */
.L_x_10:
[----:B------:R-:W-:Y:S05]  /*0980*/  BSYNC.RECONVERGENT B0 ;  /* 0x0000000000007941 */ /* 0x000fea0003800200 */
.L_x_9:
[----:B------:R-:W0:Y:S01]  /*0990*/  @!P0 LDG.E.64 R16, desc[UR4][R12.64+0x8] ;  /* 0x000008040c108981 */ /* 0x000e22000c1e1b00 */
[----:B------:R-:W-:-:S13]  /*09a0*/  ISETP.GT.U32.AND P1, PT, R11, R0, PT ;  /* 0x000000000b00720c */ /* 0x000fda0003f24070 */
[----:B------:R-:W-:-:S05]  /*09b0*/  @P1 LOP3.LUT R18, RZ, R0, RZ, 0x33, !PT ;  /* 0x00000000ff121212 */ /* 0x000fca00078e33ff */
[----:B------:R-:W-:Y:S01]  /*09c0*/  @P1 IMAD.IADD R19, R18, 0x1, R11 ;  /* 0x0000000112131824 */ /* 0x000fe200078e020b */
[----:B0123--:R-:W-:-:S03]  /*09d0*/  @!P0 DADD R8, R8, R16 ;  /* 0x0000000008088229 */ /* 0x00ffc60000000010 */
        /* <DEDUP_REMOVED lines=17> */
[----:B0-----:R-:W-:-:S07]  /*0af0*/  @P1 DADD R8, R8, R18 ;  /* 0x0000000008081229 */ /* 0x001fce0000000012 */
[----:B------:R0:W-:Y:S05]  /*0b00*/  @P1 STG.E.64 desc[UR4][R4.64], R8 ;  /* 0x0000000804001986 */ /* 0x0001ea000c101b04 */
[----:B------:R-:W0:Y:S01]  /*0b10*/  @!P0 LDG.E.64 R12, desc[UR4][R12.64+0x18] ;  /* 0x000018040c0c8981 */ /* 0x000e22000c1e1b00 */
[----:B------:R-:W-:Y:S01]  /*0b20*/  VIADD R16, R0, 0x3 ;  /* 0x0000000300107836 */ /* 0x000fe20000000000 */
[----:B------:R-:W-:Y:S01]  /*0b30*/  BSSY.RECONVERGENT B0, `(.L_x_11) ;  /* 0x000000a000007945 */ /* 0x000fe20003800200 */
[----:B0-----:R-:W-:-:S07]  /*0b40*/  @!P0 DADD R8, R8, R12 ;  /* 0x0000000008088229 */ /* 0x001fce000000000c */
[----:B------:R0:W-:Y:S01]  /*0b50*/  @!P0 STG.E.64 desc[UR4][R4.64], R8 ;  /* 0x0000000804008986 */ /* 0x0001e2000c101b04 */
[----:B------:R-:W-:-:S13]  /*0b60*/  ISETP.GE.U32.AND P0, PT, R11, R16, PT ;  /* 0x000000100b00720c */ /* 0x000fda0003f06070 */
[----:B0-----:R-:W-:Y:S05]  /*0b70*/  @!P0 BRA `(.L_x_12) ;  /* 0x0000000000148947 */ /* 0x001fea0003800000 */
[----:B------:R-:W-:-:S04]  /*0b80*/  IMAD.IADD R13, R11, 0x1, -R16 ;  /* 0x000000010b0d7824 */ /* 0x000fc800078e0a10 */
[----:B------:R-:W-:-:S06]  /*0b90*/  IMAD.WIDE.U32 R12, R13, 0x8, R6 ;  /* 0x000000080d0c7825 */ /* 0x000fcc00078e0006 */
[----:B------:R-:W2:Y:S02]  /*0ba0*/  LDG.E.64 R12, desc[UR4][R12.64] ;  /* 0x000000040c0c7981 */ /* 0x000ea4000c1e1b00 */
[----:B--2---:R-:W-:-:S07]  /*0bb0*/  DADD R8, R8, R12 ;  /* 0x0000000008087229 */ /* 0x004fce000000000c */
[----:B------:R0:W-:Y:S04]  /*0bc0*/  STG.E.64 desc[UR4][R4.64], R8 ;  /* 0x0000000804007986 */ /* 0x0001e8000c101b04 */
.L_x_12:
[----:B------:R-:W-:Y:S05]  /*0bd0*/  BSYNC.RECONVERGENT B0 ;  /* 0x0000000000007941 */ /* 0x000fea0003800200 */
.L_x_11:
[----:B------:R-:W-:-:S07]  /*0be0*/  IADD3 R0, PT, PT, R0, 0x4, RZ ;  /* 0x0000000400007810 */ /* 0x000fce0007ffe0ff */
.L_x_6:
[----:B------:R-:W-:-:S13]  /*0bf0*/  ISETP.NE.AND P0, PT, R14, RZ, PT ;  /* 0x000000ff0e00720c */ /* 0x000fda0003f05270 */
[----:B------:R-:W-:Y:S05]  /*0c00*/  @!P0 EXIT ;  /* 0x000000000000894d */ /* 0x000fea0003800000 */
[----:B------:R-:W-:-:S13]  /*0c10*/  ISETP.NE.AND P0, PT, R14, 0x1, PT ;  /* 0x000000010e00780c */ /* 0x000fda0003f05270 */
[----:B------:R-:W-:Y:S05]  /*0c20*/  @!P0 BRA `(.L_x_13) ;  /* 0x0000000000848947 */ /* 0x000fea0003800000 */
[----:B------:R-:W1:Y:S01]  /*0c30*/  LDCU UR6, c[0x0][0x390] ;  /* 0x00007200ff0677ac */ /* 0x000e620008000800 */
[----:B------:R-:W-:Y:S01]  /*0c40*/  IMAD.IADD R15, R0, 0x1, R11 ;  /* 0x00000001000f7824 */ /* 0x000fe200078e020b */
[----:B------:R-:W-:Y:S01]  /*0c50*/  BSSY.RECONVERGENT B0, `(.L_x_14) ;  /* 0x000000b000007945 */ /* 0x000fe20003800200 */
[----:B------:R-:W-:Y:S02]  /*0c60*/  ISETP.GE.U32.AND P2, PT, R11, R0, PT ;  /* 0x000000000b00720c */ /* 0x000fe40003f46070 */
[C---:B------:R-:W-:Y:S01]  /*0c70*/  VIADD R12, R15.reuse, 0x1 ;  /* 0x000000010f0c7836 */ /* 0x040fe20000000000 */
[----:B-1----:R-:W-:-:S04]  /*0c80*/  ISETP.GE.AND P1, PT, R15, UR6, PT ;  /* 0x000000060f007c0c */ /* 0x002fc8000bf26270 */
[----:B------:R-:W-:-:S13]  /*0c90*/  ISETP.GE.AND P0, PT, R12, UR6, PT ;  /* 0x000000060c007c0c */ /* 0x000fda000bf06270 */
[----:B------:R-:W-:Y:S01]  /*0ca0*/  @!P0 IMAD.WIDE.U32 R12, R0, 0x8, R2 ;  /* 0x00000008000c8825 */ /* 0x000fe200078e0002 */
[----:B------:R-:W-:Y:S06]  /*0cb0*/  @P1 BRA `(.L_x_15) ;  /* 0x0000000000101947 */ /* 0x000fec0003800000 */
[----:B------:R-:W-:-:S06]  /*0cc0*/  IMAD.WIDE.U32 R2, R15, 0x8, R6 ;  /* 0x000000080f027825 */ /* 0x000fcc00078e0006 */
[----:B------:R-:W0:Y:S02]  /*0cd0*/  LDG.E.64 R2, desc[UR4][R2.64] ;  /* 0x0000000402027981 */ /* 0x000e24000c1e1b00 */
[----:B0--3--:R-:W-:-:S07]  /*0ce0*/  DADD R8, R8, R2 ;  /* 0x0000000008087229 */ /* 0x009fce0000000002 */
[----:B------:R1:W-:Y:S04]  /*0cf0*/  STG.E.64 desc[UR4][R4.64], R8 ;  /* 0x0000000804007986 */ /* 0x0003e8000c101b04 */
.L_x_15:
[----:B------:R-:W-:Y:S05]  /*0d00*/  BSYNC.RECONVERGENT B0 ;  /* 0x0000000000007941 */ /* 0x000fea0003800200 */
.L_x_14:
[----:B------:R-:W-:Y:S04]  /*0d10*/  BSSY.RECONVERGENT B0, `(.L_x_16) ;  /* 0x0000007000007945 */ /* 0x000fe80003800200 */
[----:B------:R-:W-:Y:S05]  /*0d20*/  @!P2 BRA `(.L_x_17) ;  /* 0x000000000014a947 */ /* 0x000fea0003800000 */
[----:B------:R-:W-:-:S05]  /*0d30*/  IADD3 R3, PT, PT, -R0, R11, RZ ;  /* 0x0000000b00037210 */ /* 0x000fca0007ffe1ff */
[----:B------:R-:W-:-:S06]  /*0d40*/  IMAD.WIDE.U32 R2, R3, 0x8, R6 ;  /* 0x0000000803027825 */ /* 0x000fcc00078e0006 */
[----:B------:R-:W0:Y:S02]  /*0d50*/  LDG.E.64 R2, desc[UR4][R2.64] ;  /* 0x0000000402027981 */ /* 0x000e24000c1e1b00 */
[----:B01-3--:R-:W-:-:S07]  /*0d60*/  DADD R8, R8, R2 ;  /* 0x0000000008087229 */ /* 0x00bfce0000000002 */
[----:B------:R2:W-:Y:S04]  /*0d70*/  STG.E.64 desc[UR4][R4.64], R8 ;  /* 0x0000000804007986 */ /* 0x0005e8000c101b04 */
.L_x_17:
[----:B------:R-:W-:Y:S05]  /*0d80*/  BSYNC.RECONVERGENT B0 ;  /* 0x0000000000007941 */ /* 0x000fea0003800200 */
.L_x_16:
        /* <DEDUP_REMOVED lines=8> */
[----:B------:R-:W-:Y:S01]  /*0e10*/  VIADD R0, R0, 0x2 ;  /* 0x0000000200007836 */ /* 0x000fe20000000000 */
[----:B0-----:R-:W-:-:S07]  /*0e20*/  @P1 DADD R8, R8, R2 ;  /* 0x0000000008081229 */ /* 0x001fce0000000002 */
[----:B------:R1:W-:Y:S04]  /*0e30*/  @P1 STG.E.64 desc[UR4][R4.64], R8 ;  /* 0x0000000804001986 */ /* 0x0003e8000c101b04 */
.L_x_13:
[----:B------:R-:W-:-:S04]  /*0e40*/  LOP3.LUT R10, R10, 0x1, RZ, 0xc0, !PT ;  /* 0x000000010a0a7812 */ /* 0x000fc800078ec0ff */
[----:B------:R-:W-:-:S13]  /*0e50*/  ISETP.NE.U32.AND P0, PT, R10, 0x1, PT ;  /* 0x000000010a00780c */ /* 0x000fda0003f05070 */
[----:B------:R-:W-:Y:S05]  /*0e60*/  @P0 EXIT ;  /* 0x000000000000094d */ /* 0x000fea0003800000 */
[----:B------:R-:W2:Y:S01]  /*0e70*/  LDCU UR6, c[0x0][0x390] ;  /* 0x00007200ff0677ac */ /* 0x000ea20008000800 */
[CC--:B------:R-:W-:Y:S01]  /*0e80*/  IADD3 R3, PT, PT, R11.reuse, R0.reuse, RZ ;  /* 0x000000000b037210 */ /* 0x0c0fe20007ffe0ff */
[----:B------:R-:W-:Y:S01]  /*0e90*/  BSSY.RECONVERGENT B0, `(.L_x_18) ;  /* 0x0000008000007945 */ /* 0x000fe20003800200 */
[----:B------:R-:W-:Y:S02]  /*0ea0*/  ISETP.GE.U32.AND P1, PT, R11, R0, PT ;  /* 0x000000000b00720c */ /* 0x000fe40003f26070 */
[----:B--2---:R-:W-:-:S13]  /*0eb0*/  ISETP.GE.AND P0, PT, R3, UR6, PT ;  /* 0x0000000603007c0c */ /* 0x004fda000bf06270 */
[----:B------:R-:W-:Y:S05]  /*0ec0*/  @P0 BRA `(.L_x_19) ;  /* 0x0000000000100947 */ /* 0x000fea0003800000 */
[----:B------:R-:W-:-:S06]  /*0ed0*/  IMAD.WIDE.U32 R2, R3, 0x8, R6 ;  /* 0x0000000803027825 */ /* 0x000fcc00078e0006 */
[----:B------:R-:W0:Y:S02]  /*0ee0*/  LDG.E.64 R2, desc[UR4][R2.64] ;  /* 0x0000000402027981 */ /* 0x000e24000c1e1b00 */
[----:B01-3--:R-:W-:-:S07]  /*0ef0*/  DADD R8, R8, R2 ;  /* 0x0000000008087229 */ /* 0x00bfce0000000002 */
[----:B------:R2:W-:Y:S04]  /*0f00*/  STG.E.64 desc[UR4][R4.64], R8 ;  /* 0x0000000804007986 */ /* 0x0005e8000c101b04 */
.L_x_19:
[----:B------:R-:W-:Y:S05]  /*0f10*/  BSYNC.RECONVERGENT B0 ;  /* 0x0000000000007941 */ /* 0x000fea0003800200 */
.L_x_18:
[----:B------:R-:W-:Y:S05]  /*0f20*/  @!P1 EXIT ;  /* 0x000000000000994d */ /* 0x000fea0003800000 */
[----:B------:R-:W-:-:S04]  /*0f30*/  IMAD.IADD R11, R11, 0x1, -R0 ;  /* 0x000000010b0b7824 */ /* 0x000fc800078e0a00 */
[----:B------:R-:W-:-:S06]  /*0f40*/  IMAD.WIDE.U32 R6, R11, 0x8, R6 ;  /* 0x000000080b067825 */ /* 0x000fcc00078e0006 */
[----:B------:R-:W0:Y:S02]  /*0f50*/  LDG.E.64 R6, desc[UR4][R6.64] ;  /* 0x0000000406067981 */ /* 0x000e24000c1e1b00 */
[----:B0123--:R-:W-:-:S07]  /*0f60*/  DADD R8, R6, R8 ;  /* 0x0000000006087229 */ /* 0x00ffce0000000008 */
[----:B------:R-:W-:Y:S01]  /*0f70*/  STG.E.64 desc[UR4][R4.64], R8 ;  /* 0x0000000804007986 */ /* 0x000fe2000c101b04 */
[----:B------:R-:W-:Y:S05]  /*0f80*/  EXIT ;  /* 0x000000000000794d */ /* 0x000fea0003800000 */
.L_x_20:
[----:B------:R-:W-:-:S00]  /*0f90*/  BRA `(.L_x_20) ;  /* 0xfffffffc00fc7947 */ /* 0x000fc0000383ffff */
[----:B------:R-:W-:-:S00]  /*0fa0*/  NOP ;  /* 0x0000000000007918 */ /* 0x000fc00000000000 */
        /* <DEDUP_REMOVED lines=13> */
.L_x_21:


//--------------------- .nv.shared.reserved.0     --------------------------
	.section	.nv.shared.reserved.0,"aw",@nobits
	.weak		__nv_reservedSMEM_offset_0_alias
	.size		__nv_reservedSMEM_offset_0_alias, 0, 64
	.other		__nv_reservedSMEM_offset_0_alias,@"STO_CUDA_RESERVED_SHARED STV_DEFAULT"
__nv_reservedSMEM_offset_0_alias:
	.zero		0
	.zero		64


//--------------------- .nv.constant0._Z9my_kernelPdS_ii --------------------------
	.section	.nv.constant0._Z9my_kernelPdS_ii,"a",@progbits
	.sectionflags	@""
	.align	4
.nv.constant0._Z9my_kernelPdS_ii:
	.zero		920


//--------------------- SYMBOLS --------------------------

	.type		.nv.reservedSmem.offset0,@object
	.size		.nv.reservedSmem.offset0,0x4
